//
// Generated by NVIDIA NVVM Compiler
//
// Compiler Build ID: CL-36424714
// Cuda compilation tools, release 13.0, V13.0.88
// Based on NVVM 20.0.0
//

.version 9.0
.target sm_100
.address_size 64

	// .globl	_Z6vecAddPiS_S_i

.visible .entry _Z6vecAddPiS_S_i(
	.param .u64 .ptr .align 1 _Z6vecAddPiS_S_i_param_0,
	.param .u64 .ptr .align 1 _Z6vecAddPiS_S_i_param_1,
	.param .u64 .ptr .align 1 _Z6vecAddPiS_S_i_param_2,
	.param .u32 _Z6vecAddPiS_S_i_param_3
)
{
	.reg .b32 	%r<5>;
	.reg .b64 	%rd<11>;

	ld.param.u64 	%rd1, [_Z6vecAddPiS_S_i_param_0];
	ld.param.u64 	%rd2, [_Z6vecAddPiS_S_i_param_1];
	ld.param.u64 	%rd3, [_Z6vecAddPiS_S_i_param_2];
	cvta.to.global.u64 	%rd4, %rd1;
	cvta.to.global.u64 	%rd5, %rd2;
	cvta.to.global.u64 	%rd6, %rd3;
	mov.u32 	%r1, %tid.x;
	mul.wide.u32 	%rd7, %r1, 4;
	add.s64 	%rd8, %rd6, %rd7;
	ld.global.u32 	%r2, [%rd8];
	add.s64 	%rd9, %rd5, %rd7;
	ld.global.u32 	%r3, [%rd9];
	add.s32 	%r4, %r3, %r2;
	add.s64 	%rd10, %rd4, %rd7;
	st.global.u32 	[%rd10], %r4;
	ret;

}


// ===== COMPILED SASS (sm_100) =====

	.target	sm_100

	.elftype	@"ET_EXEC"


//--------------------- .note.nv.tkinfo           --------------------------
	.section	.note.nv.tkinfo,"",@"SHT_NOTE"
	.sectionflags	@"SHF_NOTE_NV_TKINFO"
	.tkinfo
        /*0018*/ 	.word	0x00000002
        /*0030*/ 	.string	""
        /*0030*/ 	.string	"ptxas"
        /*0030*/ 	.string	"Cuda compilation tools, release 13.0, V13.0.88"
        /*0030*/ 	.string	"Build cuda_13.0.r13.0/compiler.36424714_0"
        /*0030*/ 	.string	"-arch sm_100 -m 64 "



//--------------------- .note.nv.cuinfo           --------------------------
	.section	.note.nv.cuinfo,"",@"SHT_NOTE"
	.sectionflags	@"SHF_NOTE_NV_CUINFO"
        /*0018*/ 	.short	0x0002
        /*001a*/ 	.short	0x0064
        /*001c*/ 	.short	0x0082
	.zero		2


//--------------------- .nv.info                  --------------------------
	.section	.nv.info,"",@"SHT_CUDA_INFO"
	.align	4


	//----- nvinfo : EIATTR_REGCOUNT
	.align		4
        /*0000*/ 	.byte	0x04, 0x2f
        /*0002*/ 	.short	(.L_1 - .L_0)
	.align		4
.L_0:
        /*0004*/ 	.word	index@(_Z6vecAddPiS_S_i)
        /*0008*/ 	.word	0x0000000c


	//----- nvinfo : EIATTR_FRAME_SIZE
	.align		4
.L_1:
        /*000c*/ 	.byte	0x04, 0x11
        /*000e*/ 	.short	(.L_3 - .L_2)
	.align		4
.L_2:
        /*0010*/ 	.word	index@(_Z6vecAddPiS_S_i)
        /*0014*/ 	.word	0x00000000


	//----- nvinfo : EIATTR_MIN_STACK_SIZE
	.align		4
.L_3:
        /*0018*/ 	.byte	0x04, 0x12
        /*001a*/ 	.short	(.L_5 - .L_4)
	.align		4
.L_4:
        /*001c*/ 	.word	index@(_Z6vecAddPiS_S_i)
        /*0020*/ 	.word	0x00000000
.L_5:


//--------------------- .nv.compat                --------------------------
	.section	.nv.compat,"",@"SHT_CUDA_COMPAT_INFO"
	.align	4
        /*0000*/ 	.byte	0x02, 0x09, 0x00, 0x00, 0x02, 0x02, 0x01, 0x00, 0x02, 0x05, 0x05, 0x00, 0x03, 0x07, 0x01, 0x01
        /*0010*/ 	.byte	0x02, 0x03, 0x00, 0x00, 0x02, 0x06, 0x01, 0x00, 0x04, 0x0b, 0x08, 0x00, 0x09, 0x00, 0x00, 0x00
        /*0020*/ 	.byte	0x00, 0x00, 0x00, 0x00


//--------------------- .nv.info._Z6vecAddPiS_S_i --------------------------
	.section	.nv.info._Z6vecAddPiS_S_i,"",@"SHT_CUDA_INFO"
	.sectionflags	@""
	.align	4


	//----- nvinfo : EIATTR_CUDA_API_VERSION
	.align		4
        /*0000*/ 	.byte	0x04, 0x37
        /*0002*/ 	.short	(.L_7 - .L_6)
.L_6:
        /*0004*/ 	.word	0x00000082


	//----- nvinfo : EIATTR_KPARAM_INFO
	.align		4
.L_7:
        /*0008*/ 	.byte	0x04, 0x17
        /*000a*/ 	.short	(.L_9 - .L_8)
.L_8:
        /*000c*/ 	.word	0x00000000
        /*0010*/ 	.short	0x0003
        /*0012*/ 	.short	0x0018
        /*0014*/ 	.byte	0x00, 0xf0, 0x11, 0x00


	//----- nvinfo : EIATTR_KPARAM_INFO
	.align		4
.L_9:
        /*0018*/ 	.byte	0x04, 0x17
        /*001a*/ 	.short	(.L_11 - .L_10)
.L_10:
        /*001c*/ 	.word	0x00000000
        /*0020*/ 	.short	0x0002
        /*0022*/ 	.short	0x0010
        /*0024*/ 	.byte	0x00, 0xf5, 0x21, 0x00


	//----- nvinfo : EIATTR_KPARAM_INFO
	.align		4
.L_11:
        /*0028*/ 	.byte	0x04, 0x17
        /*002a*/ 	.short	(.L_13 - .L_12)
.L_12:
        /*002c*/ 	.word	0x00000000
        /*0030*/ 	.short	0x0001
        /*0032*/ 	.short	0x0008
        /*0034*/ 	.byte	0x00, 0xf5, 0x21, 0x00


	//----- nvinfo : EIATTR_KPARAM_INFO
	.align		4
.L_13:
        /*0038*/ 	.byte	0x04, 0x17
        /*003a*/ 	.short	(.L_15 - .L_14)
.L_14:
        /*003c*/ 	.word	0x00000000
        /*0040*/ 	.short	0x0000
        /*0042*/ 	.short	0x0000
        /*0044*/ 	.byte	0x00, 0xf5, 0x21, 0x00


	//----- nvinfo : EIATTR_SPARSE_MMA_MASK
	.align		4
.L_15:
        /*0048*/ 	.byte	0x03, 0x50
        /*004a*/ 	.short	0x0000


	//----- nvinfo : EIATTR_MAXREG_COUNT
	.align		4
        /*004c*/ 	.byte	0x03, 0x1b
        /*004e*/ 	.short	0x00ff


	//----- nvinfo : EIATTR_MERCURY_ISA_VERSION
	.align		4
        /*0050*/ 	.byte	0x03, 0x5f
        /*0052*/ 	.short	0x0101


	//----- nvinfo : EIATTR_VRC_CTA_INIT_COUNT
	.align		4
        /*0054*/ 	.byte	0x02, 0x4a
	.zero		1
	.zero		1


	//----- nvinfo : EIATTR_EXIT_INSTR_OFFSETS
	.align		4
        /*0058*/ 	.byte	0x04, 0x1c
        /*005a*/ 	.short	(.L_17 - .L_16)


	//   ....[0]....
.L_16:
        /*005c*/ 	.word	0x000000d0


	//----- nvinfo : EIATTR_CBANK_PARAM_SIZE
	.align		4
.L_17:
        /*0060*/ 	.byte	0x03, 0x19
        /*0062*/ 	.short	0x001c


	//----- nvinfo : EIATTR_PARAM_CBANK
	.align		4
        /*0064*/ 	.byte	0x04, 0x0a
        /*0066*/ 	.short	(.L_19 - .L_18)
	.align		4
.L_18:
        /*0068*/ 	.word	index@(.nv.constant0._Z6vecAddPiS_S_i)
        /*006c*/ 	.short	0x0380
        /*006e*/ 	.short	0x001c


	//----- nvinfo : EIATTR_SW_WAR
	.align		4
.L_19:
        /*0070*/ 	.byte	0x04, 0x36
        /*0072*/ 	.short	(.L_21 - .L_20)
.L_20:
        /*0074*/ 	.word	0x00000008
.L_21:


//--------------------- .nv.callgraph             --------------------------
	.section	.nv.callgraph,"",@"SHT_CUDA_CALLGRAPH"
	.align	4
	.sectionentsize	8
	.align		4
        /*0000*/ 	.word	0x00000000
	.align		4
        /*0004*/ 	.word	0xffffffff
	.align		4
        /*0008*/ 	.word	0x00000000
	.align		4
        /*000c*/ 	.word	0xfffffffe
	.align		4
        /*0010*/ 	.word	0x00000000
	.align		4
        /*0014*/ 	.word	0xfffffffd
	.align		4
        /*0018*/ 	.word	0x00000000
	.align		4
        /*001c*/ 	.word	0xfffffffc


//--------------------- .text._Z6vecAddPiS_S_i    --------------------------
	.section	.text._Z6vecAddPiS_S_i,"ax",@progbits
	.align	128
        .global         _Z6vecAddPiS_S_i
        .type           _Z6vecAddPiS_S_i,@function
        .size           _Z6vecAddPiS_S_i,(.L_x_1 - _Z6vecAddPiS_S_i)
        .other          _Z6vecAddPiS_S_i,@"STO_CUDA_ENTRY STV_DEFAULT"
_Z6vecAddPiS_S_i:
.text._Z6vecAddPiS_S_i:
[----:B------:R-:W-:Y:S01]  /*0000*/  LDC R1, c[0x0][0x37c] ;  /* 0x0000df00ff017b82 */ /* 0x000fe20000000800 */
[----:B------:R-:W0:Y:S07]  /*0010*/  S2R R9, SR_TID.X ;  /* 0x0000000000097919 */ /* 0x000e2e0000002100 */
[----:B------:R-:W0:Y:S01]  /*0020*/  LDC.64 R2, c[0x0][0x390] ;  /* 0x0000e400ff027b82 */ /* 0x000e220000000a00 */
[----:B------:R-:W1:Y:S07]  /*0030*/  LDCU.64 UR4, c[0x0][0x358] ;  /* 0x00006b00ff0477ac */ /* 0x000e6e0008000a00 */
[----:B------:R-:W2:Y:S08]  /*0040*/  LDC.64 R4, c[0x0][0x388] ;  /* 0x0000e200ff047b82 */ /* 0x000eb00000000a00 */
[----:B------:R-:W3:Y:S01]  /*0050*/  LDC.64 R6, c[0x0][0x380] ;  /* 0x0000e000ff067b82 */ /* 0x000ee20000000a00 */
[----:B0-----:R-:W-:-:S04]  /*0060*/  IMAD.WIDE.U32 R2, R9, 0x4, R2 ;  /* 0x0000000409027825 */ /* 0x001fc800078e0002 */
[C---:B--2---:R-:W-:Y:S02]  /*0070*/  IMAD.WIDE.U32 R4, R9.reuse, 0x4, R4 ;  /* 0x0000000409047825 */ /* 0x044fe400078e0004 */
[----:B-1----:R-:W2:Y:S04]  /*0080*/  LDG.E R2, desc[UR4][R2.64] ;  /* 0x0000000402027981 */ /* 0x002ea8000c1e1900 */
[----:B------:R-:W2:Y:S01]  /*0090*/  LDG.E R5, desc[UR4][R4.64] ;  /* 0x0000000404057981 */ /* 0x000ea2000c1e1900 */
[----:B---3--:R-:W-:Y:S01]  /*00a0*/  IMAD.WIDE.U32 R6, R9, 0x4, R6 ;  /* 0x0000000409067825 */ /* 0x008fe200078e0006 */
[----:B--2---:R-:W-:-:S05]  /*00b0*/  IADD3 R9, PT, PT, R2, R5, RZ ;  /* 0x0000000502097210 */ /* 0x004fca0007ffe0ff */
[----:B------:R-:W-:Y:S01]  /*00c0*/  STG.E desc[UR4][R6.64], R9 ;  /* 0x0000000906007986 */ /* 0x000fe2000c101904 */
[----:B------:R-:W-:Y:S05]  /*00d0*/  EXIT ;  /* 0x000000000000794d */ /* 0x000fea0003800000 */
.L_x_0:
[----:B------:R-:W-:-:S00]  /*00e0*/  BRA `(.L_x_0) ;  /* 0xfffffffc00fc7947 */ /* 0x000fc0000383ffff */
[----:B------:R-:W-:-:S00]  /*00f0*/  NOP ;  /* 0x0000000000007918 */ /* 0x000fc00000000000 */
        /* <DEDUP_REMOVED lines=8> */
.L_x_1:


//--------------------- .nv.shared.reserved.0     --------------------------
	.section	.nv.shared.reserved.0,"aw",@nobits
	.weak		__nv_reservedSMEM_offset_0_alias
	.size		__nv_reservedSMEM_offset_0_alias, 0, 64
	.other		__nv_reservedSMEM_offset_0_alias,@"STO_CUDA_RESERVED_SHARED STV_DEFAULT"
__nv_reservedSMEM_offset_0_alias:
	.zero		0
	.zero		64


//--------------------- .nv.constant0._Z6vecAddPiS_S_i --------------------------
	.section	.nv.constant0._Z6vecAddPiS_S_i,"a",@progbits
	.sectionflags	@""
	.align	4
.nv.constant0._Z6vecAddPiS_S_i:
	.zero		924


//--------------------- SYMBOLS --------------------------

	.type		.nv.reservedSmem.offset0,@object
	.size		.nv.reservedSmem.offset0,0x4
